	.headerflags	@"EF_CUDA_TEXMODE_UNIFIED EF_CUDA_64BIT_ADDRESS EF_CUDA_ACCELERATORS EF_CUDA_SM90 EF_CUDA_VIRTUAL_SM(EF_CUDA_SM90)"
	.elftype	@"ET_EXEC"


//--------------------- .nv.info                  --------------------------
	.section	.nv.info,"",@"SHT_CUDA_INFO"
	.align	4


	//----- nvinfo : EIATTR_REGCOUNT
	.align		4
        /*0000*/ 	.byte	0x04, 0x2f
        /*0002*/ 	.short	(.L_1 - .L_0)
	.align		4
.L_0:
        /*0004*/ 	.word	index@(triton_poi_fused_8)
        /*0008*/ 	.word	0x0000001e


	//----- nvinfo : EIATTR_MIN_STACK_SIZE
	.align		4
.L_1:
        /*000c*/ 	.byte	0x04, 0x12
        /*000e*/ 	.short	(.L_3 - .L_2)
	.align		4
.L_2:
        /*0010*/ 	.word	index@(triton_poi_fused_8)
        /*0014*/ 	.word	0x00000000


	//----- nvinfo : EIATTR_FRAME_SIZE
	.align		4
.L_3:
        /*0018*/ 	.byte	0x04, 0x11
        /*001a*/ 	.short	(.L_5 - .L_4)
	.align		4
.L_4:
        /*001c*/ 	.word	index@(triton_poi_fused_8)
        /*0020*/ 	.word	0x00000000


	//----- nvinfo : EIATTR_MIN_STACK_SIZE
	.align		4
.L_5:
        /*0024*/ 	.byte	0x04, 0x12
        /*0026*/ 	.short	(.L_7 - .L_6)
	.align		4
.L_6:
        /*0028*/ 	.word	index@(triton_poi_fused_8)
        /*002c*/ 	.word	0x00000000
.L_7:


//--------------------- .nv.info.triton_poi_fused_8 --------------------------
	.section	.nv.info.triton_poi_fused_8,"",@"SHT_CUDA_INFO"
	.sectionflags	@""
	.align	4


	//----- nvinfo : EIATTR_CUDA_API_VERSION
	.align		4
        /*0000*/ 	.byte	0x04, 0x37
        /*0002*/ 	.short	(.L_9 - .L_8)
.L_8:
        /*0004*/ 	.word	0x0000007c


	//----- nvinfo : EIATTR_KPARAM_INFO
	.align		4
.L_9:
        /*0008*/ 	.byte	0x04, 0x17
        /*000a*/ 	.short	(.L_11 - .L_10)
.L_10:
        /*000c*/ 	.word	0x00000000
        /*0010*/ 	.short	0x0003
        /*0012*/ 	.short	0x0014
        /*0014*/ 	.byte	0x00, 0xf0, 0x11, 0x00


	//----- nvinfo : EIATTR_KPARAM_INFO
	.align		4
.L_11:
        /*0018*/ 	.byte	0x04, 0x17
        /*001a*/ 	.short	(.L_13 - .L_12)
.L_12:
        /*001c*/ 	.word	0x00000000
        /*0020*/ 	.short	0x0002
        /*0022*/ 	.short	0x0010
        /*0024*/ 	.byte	0x00, 0xf0, 0x11, 0x00


	//----- nvinfo : EIATTR_KPARAM_INFO
	.align		4
.L_13:
        /*0028*/ 	.byte	0x04, 0x17
        /*002a*/ 	.short	(.L_15 - .L_14)
.L_14:
        /*002c*/ 	.word	0x00000000
        /*0030*/ 	.short	0x0001
        /*0032*/ 	.short	0x0008
        /*0034*/ 	.byte	0x00, 0xf4, 0x21, 0x00


	//----- nvinfo : EIATTR_KPARAM_INFO
	.align		4
.L_15:
        /*0038*/ 	.byte	0x04, 0x17
        /*003a*/ 	.short	(.L_17 - .L_16)
.L_16:
        /*003c*/ 	.word	0x00000000
        /*0040*/ 	.short	0x0000
        /*0042*/ 	.short	0x0000
        /*0044*/ 	.byte	0x00, 0xf4, 0x21, 0x00


	//----- nvinfo : EIATTR_SPARSE_MMA_MASK
	.align		4
.L_17:
        /*0048*/ 	.byte	0x03, 0x50
        /*004a*/ 	.short	0x0000


	//----- nvinfo : EIATTR_MAXREG_COUNT
	.align		4
        /*004c*/ 	.byte	0x03, 0x1b
        /*004e*/ 	.short	0x00ff


	//----- nvinfo : EIATTR_EXIT_INSTR_OFFSETS
	.align		4
        /*0050*/ 	.byte	0x04, 0x1c
        /*0052*/ 	.short	(.L_19 - .L_18)


	//   ....[0]....
.L_18:
        /*0054*/ 	.word	0x00000690


	//   ....[1]....
        /*0058*/ 	.word	0x000006e0


	//----- nvinfo : EIATTR_REQNTID
	.align		4
.L_19:
        /*005c*/ 	.byte	0x04, 0x10
        /*005e*/ 	.short	(.L_21 - .L_20)
.L_20:
        /*0060*/ 	.word	0x00000080
        /*0064*/ 	.word	0x00000001
        /*0068*/ 	.word	0x00000001


	//----- nvinfo : EIATTR_CBANK_PARAM_SIZE
	.align		4
.L_21:
        /*006c*/ 	.byte	0x03, 0x19
        /*006e*/ 	.short	0x0018


	//----- nvinfo : EIATTR_PARAM_CBANK
	.align		4
        /*0070*/ 	.byte	0x04, 0x0a
        /*0072*/ 	.short	(.L_23 - .L_22)
	.align		4
.L_22:
        /*0074*/ 	.word	index@(.nv.constant0.triton_poi_fused_8)
        /*0078*/ 	.short	0x0210
        /*007a*/ 	.short	0x0018


	//----- nvinfo : EIATTR_SW_WAR
	.align		4
.L_23:
        /*007c*/ 	.byte	0x04, 0x36
        /*007e*/ 	.short	(.L_25 - .L_24)
.L_24:
        /*0080*/ 	.word	0x00000008
.L_25:


//--------------------- .nv.callgraph             --------------------------
	.section	.nv.callgraph,"",@"SHT_CUDA_CALLGRAPH"
	.align	4
	.sectionentsize	8
	.align		4
        /*0000*/ 	.word	0x00000000
	.align		4
        /*0004*/ 	.word	0xffffffff
	.align		4
        /*0008*/ 	.word	0x00000000
	.align		4
        /*000c*/ 	.word	0xfffffffe
	.align		4
        /*0010*/ 	.word	0x00000000
	.align		4
        /*0014*/ 	.word	0xfffffffd
	.align		4
        /*0018*/ 	.word	0x00000000
	.align		4
        /*001c*/ 	.word	0xfffffffc


//--------------------- .text.triton_poi_fused_8  --------------------------
	.section	.text.triton_poi_fused_8,"ax",@progbits
	.sectionflags	@"SHF_BARRIERS=1"
	.align	128
        .global         triton_poi_fused_8
        .type           triton_poi_fused_8,@function
        .size           triton_poi_fused_8,(.L_x_1 - triton_poi_fused_8)
        .other          triton_poi_fused_8,@"STO_CUDA_ENTRY STV_DEFAULT"
triton_poi_fused_8:
.text.triton_poi_fused_8:
[----:B------:R-:W0:Y:S01]  /*0000*/  LDC R1, c[0x0][0x28] ;  /* 0x00000a00ff017b82 */ /* 0x000e220000000800 */
[----:B------:R-:W1:Y:S07]  /*0010*/  S2R R15, SR_CTAID.X ;  /* 0x00000000000f7919 */ /* 0x000e6e0000002500 */
[----:B------:R-:W2:Y:S01]  /*0020*/  LDC.64 R16, c[0x0][0x210] ;  /* 0x00008400ff107b82 */ /* 0x000ea20000000a00 */
[----:B------:R-:W-:Y:S01]  /*0030*/  IMAD.MOV.U32 R14, RZ, RZ, RZ ;  /* 0x000000ffff0e7224 */ /* 0x000fe200078e00ff */
[----:B------:R-:W-:Y:S01]  /*0040*/  ULDC.64 UR6, c[0x0][0x208] ;  /* 0x0000820000067ab9 */ /* 0x000fe20000000a00 */
[----:B------:R-:W3:Y:S01]  /*0050*/  S2R R18, SR_TID.X ;  /* 0x0000000000127919 */ /* 0x000ee20000002100 */
[----:B------:R-:W4:Y:S01]  /*0060*/  S2R R19, SR_CTAID.Y ;  /* 0x0000000000137919 */ /* 0x000f220000002600 */
[----:B-1----:R-:W-:Y:S01]  /*0070*/  IMAD.SHL.U32 R15, R15, 0x10, RZ ;  /* 0x000000100f0f7824 */ /* 0x002fe200078e00ff */
[----:B---3--:R-:W-:-:S04]  /*0080*/  SHF.R.U32.HI R0, RZ, 0x4, R18 ;  /* 0x00000004ff007819 */ /* 0x008fc80000011612 */
[----:B------:R-:W-:Y:S01]  /*0090*/  LOP3.LUT R4, R15, 0xf, R18, 0xf8, !PT ;  /* 0x0000000f0f047812 */ /* 0x000fe200078ef812 */
[----:B----4-:R-:W-:Y:S01]  /*00a0*/  IMAD.SHL.U32 R19, R19, 0x40, RZ ;  /* 0x0000004013137824 */ /* 0x010fe200078e00ff */
[----:B------:R-:W-:Y:S02]  /*00b0*/  SGXT.U32 R0, R0, 0x3 ;  /* 0x000000030000781a */ /* 0x000fe40000000000 */
[----:B------:R-:W-:Y:S02]  /*00c0*/  ISETP.GE.AND P0, PT, R4, 0x9, PT ;  /* 0x000000090400780c */ /* 0x000fe40003f06270 */
[----:B------:R-:W-:Y:S02]  /*00d0*/  LOP3.LUT R3, R19, 0x8, R0, 0xfe, !PT ;  /* 0x0000000813037812 */ /* 0x000fe400078efe00 */
[----:B------:R-:W-:Y:S02]  /*00e0*/  LOP3.LUT R2, R19, R0, RZ, 0xfc, !PT ;  /* 0x0000000013027212 */ /* 0x000fe400078efcff */
[C---:B------:R-:W-:Y:S01]  /*00f0*/  ISETP.LT.AND P2, PT, R3.reuse, 0x600, !P0 ;  /* 0x000006000300780c */ /* 0x040fe20004741270 */
[--C-:B------:R-:W-:Y:S01]  /*0100*/  IMAD R3, R3, 0x9, R4.reuse ;  /* 0x0000000903037824 */ /* 0x100fe200078e0204 */
[----:B------:R-:W-:Y:S01]  /*0110*/  LOP3.LUT R6, R19, 0x10, R0, 0xfe, !PT ;  /* 0x0000001013067812 */ /* 0x000fe200078efe00 */
[----:B------:R-:W-:Y:S01]  /*0120*/  IMAD R5, R2, 0x9, R4 ;  /* 0x0000000902057824 */ /* 0x000fe200078e0204 */
[----:B------:R-:W-:-:S02]  /*0130*/  LOP3.LUT R7, R19, 0x18, R0, 0xfe, !PT ;  /* 0x0000001813077812 */ /* 0x000fc400078efe00 */
[----:B------:R-:W-:Y:S01]  /*0140*/  ISETP.LT.AND P1, PT, R2, 0x600, !P0 ;  /* 0x000006000200780c */ /* 0x000fe20004721270 */
[----:B--2---:R-:W-:Y:S01]  /*0150*/  IMAD.WIDE R2, R3, 0x4, R16 ;  /* 0x0000000403027825 */ /* 0x004fe200078e0210 */
[----:B------:R-:W-:Y:S02]  /*0160*/  ISETP.LT.AND P6, PT, R6, 0x600, !P0 ;  /* 0x000006000600780c */ /* 0x000fe400047c1270 */
[----:B------:R-:W-:Y:S02]  /*0170*/  LOP3.LUT R8, R19, 0x20, R0, 0xfe, !PT ;  /* 0x0000002013087812 */ /* 0x000fe400078efe00 */
[----:B------:R-:W-:Y:S01]  /*0180*/  ISETP.LT.AND P5, PT, R7, 0x600, !P0 ;  /* 0x000006000700780c */ /* 0x000fe200047a1270 */
[----:B------:R1:W2:Y:S01]  /*0190*/  @P2 LDG.E.EL R14, desc[UR6][R2.64] ;  /* 0x00000006020e2981 */ /* 0x0002a2000c2e1900 */
[----:B------:R-:W-:Y:S02]  /*01a0*/  LOP3.LUT R4, R19, 0x28, R0, 0xfe, !PT ;  /* 0x0000002813047812 */ /* 0x000fe400078efe00 */
[----:B------:R-:W-:-:S02]  /*01b0*/  LOP3.LUT R6, R19, 0x30, R0, 0xfe, !PT ;  /* 0x0000003013067812 */ /* 0x000fc400078efe00 */
[----:B------:R-:W-:Y:S02]  /*01c0*/  LOP3.LUT R7, R19, 0x38, R0, 0xfe, !PT ;  /* 0x0000003813077812 */ /* 0x000fe400078efe00 */
[----:B------:R-:W-:Y:S02]  /*01d0*/  ISETP.LT.AND P4, PT, R8, 0x600, !P0 ;  /* 0x000006000800780c */ /* 0x000fe40004781270 */
[----:B------:R-:W-:Y:S02]  /*01e0*/  ISETP.LT.AND P3, PT, R4, 0x600, !P0 ;  /* 0x000006000400780c */ /* 0x000fe40004761270 */
[----:B------:R-:W-:Y:S02]  /*01f0*/  ISETP.LT.AND P2, PT, R6, 0x600, !P0 ;  /* 0x000006000600780c */ /* 0x000fe40004741270 */
[----:B------:R-:W-:Y:S01]  /*0200*/  ISETP.LT.AND P0, PT, R7, 0x600, !P0 ;  /* 0x000006000700780c */ /* 0x000fe20004701270 */
[C---:B------:R-:W-:Y:S02]  /*0210*/  VIADD R7, R5.reuse, 0x90 ;  /* 0x0000009005077836 */ /* 0x040fe40000000000 */
[----:B------:R-:W-:-:S02]  /*0220*/  VIADD R9, R5, 0xd8 ;  /* 0x000000d805097836 */ /* 0x000fc40000000000 */
[C---:B------:R-:W-:Y:S02]  /*0230*/  VIADD R11, R5.reuse, 0x120 ;  /* 0x00000120050b7836 */ /* 0x040fe40000000000 */
[C---:B------:R-:W-:Y:S02]  /*0240*/  VIADD R13, R5.reuse, 0x168 ;  /* 0x00000168050d7836 */ /* 0x040fe40000000000 */
[C---:B------:R-:W-:Y:S02]  /*0250*/  VIADD R23, R5.reuse, 0x1b0 ;  /* 0x000001b005177836 */ /* 0x040fe40000000000 */
[C---:B------:R-:W-:Y:S02]  /*0260*/  VIADD R25, R5.reuse, 0x1f8 ;  /* 0x000001f805197836 */ /* 0x040fe40000000000 */
[----:B-1----:R-:W-:-:S04]  /*0270*/  IMAD.WIDE R2, R5, 0x4, R16 ;  /* 0x0000000405027825 */ /* 0x002fc800078e0210 */
[----:B------:R-:W-:-:S04]  /*0280*/  IMAD.WIDE R4, R7, 0x4, R16 ;  /* 0x0000000407047825 */ /* 0x000fc800078e0210 */
[----:B------:R-:W-:-:S04]  /*0290*/  IMAD.WIDE R6, R9, 0x4, R16 ;  /* 0x0000000409067825 */ /* 0x000fc800078e0210 */
[----:B------:R-:W-:Y:S01]  /*02a0*/  IMAD.WIDE R8, R11, 0x4, R16 ;  /* 0x000000040b087825 */ /* 0x000fe200078e0210 */
[----:B------:R-:W-:-:S03]  /*02b0*/  CS2R R20, SRZ ;  /* 0x0000000000147805 */ /* 0x000fc6000001ff00 */
[----:B------:R-:W-:-:S03]  /*02c0*/  IMAD.WIDE R10, R13, 0x4, R16 ;  /* 0x000000040d0a7825 */ /* 0x000fc600078e0210 */
[----:B------:R1:W3:Y:S01]  /*02d0*/  @P6 LDG.E.EL R20, desc[UR6][R4.64] ;  /* 0x0000000604146981 */ /* 0x0002e2000c2e1900 */
[--C-:B------:R-:W-:Y:S01]  /*02e0*/  IMAD.WIDE R12, R23, 0x4, R16.reuse ;  /* 0x00000004170c7825 */ /* 0x100fe200078e0210 */
[----:B------:R-:W-:Y:S02]  /*02f0*/  CS2R R22, SRZ ;  /* 0x0000000000167805 */ /* 0x000fe4000001ff00 */
[----:B------:R-:W4:Y:S01]  /*0300*/  @P5 LDG.E.EL R21, desc[UR6][R6.64] ;  /* 0x0000000606155981 */ /* 0x000f22000c2e1900 */
[----:B------:R-:W-:Y:S01]  /*0310*/  IMAD.WIDE R16, R25, 0x4, R16 ;  /* 0x0000000419107825 */ /* 0x000fe200078e0210 */
[----:B------:R-:W-:Y:S02]  /*0320*/  CS2R R24, SRZ ;  /* 0x0000000000187805 */ /* 0x000fe4000001ff00 */
[----:B------:R-:W5:Y:S01]  /*0330*/  @P4 LDG.E.EL R22, desc[UR6][R8.64] ;  /* 0x0000000608164981 */ /* 0x000f62000c2e1900 */
[----:B------:R-:W-:-:S03]  /*0340*/  IMAD.MOV.U32 R26, RZ, RZ, RZ ;  /* 0x000000ffff1a7224 */ /* 0x000fc600078e00ff */
[----:B------:R-:W5:Y:S04]  /*0350*/  @P3 LDG.E.EL R24, desc[UR6][R10.64] ;  /* 0x000000060a183981 */ /* 0x000f68000c2e1900 */
[----:B------:R1:W5:Y:S04]  /*0360*/  @P2 LDG.E.EL R23, desc[UR6][R12.64] ;  /* 0x000000060c172981 */ /* 0x000368000c2e1900 */
[----:B------:R1:W5:Y:S04]  /*0370*/  @P1 LDG.E.EL R25, desc[UR6][R2.64] ;  /* 0x0000000602191981 */ /* 0x000368000c2e1900 */
[----:B------:R-:W5:Y:S01]  /*0380*/  @P0 LDG.E.EL R26, desc[UR6][R16.64] ;  /* 0x00000006101a0981 */ /* 0x000f62000c2e1900 */
[----:B------:R-:W1:Y:S01]  /*0390*/  S2R R27, SR_TID.X ;  /* 0x00000000001b7919 */ /* 0x000e620000002100 */
[----:B------:R-:W1:Y:S01]  /*03a0*/  S2UR UR5, SR_CgaCtaId ;  /* 0x00000000000579c3 */ /* 0x000e620000008800 */
[----:B------:R-:W-:-:S02]  /*03b0*/  UMOV UR4, 0x400 ;  /* 0x0000040000047882 */ /* 0x000fc40000000000 */
[----:B01----:R-:W-:Y:S01]  /*03c0*/  UPRMT UR4, UR5, 0x654, UR4 ;  /* 0x0000065405047896 */ /* 0x003fe20008000004 */
[----:B------:R-:W-:Y:S01]  /*03d0*/  IMAD.SHL.U32 R4, R27, 0x40, RZ ;  /* 0x000000401b047824 */ /* 0x000fe200078e00ff */
[----:B------:R-:W-:-:S04]  /*03e0*/  SHF.R.U32.HI R5, RZ, 0x4, R27 ;  /* 0x00000004ff057819 */ /* 0x000fc8000001161b */
[----:B------:R-:W-:Y:S02]  /*03f0*/  SGXT.U32 R5, R5, 0x3 ;  /* 0x000000030505781a */ /* 0x000fe40000000000 */
[----:B------:R-:W-:-:S04]  /*0400*/  LOP3.LUT R4, R4, 0x3c0, RZ, 0xc0, !PT ;  /* 0x000003c004047812 */ /* 0x000fc800078ec0ff */
[C---:B------:R-:W-:Y:S02]  /*0410*/  LOP3.LUT R5, R4.reuse, R5, RZ, 0xfc, !PT ;  /* 0x0000000504057212 */ /* 0x040fe400078efcff */
[----:B------:R-:W-:-:S05]  /*0420*/  LEA.HI R4, R4, UR4, RZ, 0x1e ;  /* 0x0000000404047c11 */ /* 0x000fca000f8ff0ff */
[----:B------:R-:W-:Y:S01]  /*0430*/  IMAD R13, R5, 0x4, R4 ;  /* 0x00000004050d7824 */ /* 0x000fe200078e0204 */
[C---:B------:R-:W-:Y:S01]  /*0440*/  LOP3.LUT R2, R27.reuse, 0x70, RZ, 0xc0, !PT ;  /* 0x000000701b027812 */ /* 0x040fe200078ec0ff */
[----:B------:R-:W-:-:S04]  /*0450*/  IMAD.SHL.U32 R8, R27, 0x4, RZ ;  /* 0x000000041b087824 */ /* 0x000fc800078e00ff */
[----:B------:R-:W-:Y:S01]  /*0460*/  VIADD R3, R2, UR4 ;  /* 0x0000000402037c36 */ /* 0x000fe20008000000 */
[----:B------:R-:W-:-:S05]  /*0470*/  LOP3.LUT R8, R8, 0x1fc, RZ, 0xc0, !PT ;  /* 0x000001fc08087812 */ /* 0x000fca00078ec0ff */
[----:B------:R-:W-:Y:S02]  /*0480*/  IMAD R4, R8, 0x4, R3 ;  /* 0x0000000408047824 */ /* 0x000fe400078e0203 */
[----:B------:R-:W-:Y:S01]  /*0490*/  IMAD.SHL.U32 R18, R18, 0x4, RZ ;  /* 0x0000000412127824 */ /* 0x000fe200078e00ff */
[----:B------:R-:W0:Y:S04]  /*04a0*/  LDC.64 R2, c[0x0][0x218] ;  /* 0x00008600ff027b82 */ /* 0x000e280000000a00 */
[----:B------:R-:W-:-:S04]  /*04b0*/  LOP3.LUT R18, R19, 0x3c, R18, 0xf8, !PT ;  /* 0x0000003c13127812 */ /* 0x000fc800078ef812 */
[----:B------:R-:W-:-:S04]  /*04c0*/  SHF.R.S32.HI R9, RZ, 0x1f, R18 ;  /* 0x0000001fff097819 */ /* 0x000fc80000011412 */
[----:B------:R-:W-:-:S04]  /*04d0*/  LEA.HI R9, R9, R18, RZ, 0x5 ;  /* 0x0000001209097211 */ /* 0x000fc800078f28ff */
[----:B------:R-:W-:Y:S02]  /*04e0*/  LOP3.LUT R11, R9, 0xffffffe0, RZ, 0xc0, !PT ;  /* 0xffffffe0090b7812 */ /* 0x000fe400078ec0ff */
[----:B------:R-:W-:Y:S02]  /*04f0*/  SHF.R.S32.HI R10, RZ, 0x5, R9 ;  /* 0x00000005ff0a7819 */ /* 0x000fe40000011409 */
[C---:B------:R-:W-:Y:S01]  /*0500*/  ISETP.GE.AND P0, PT, R18.reuse, 0x600, PT ;  /* 0x000006001200780c */ /* 0x040fe20003f06270 */
[----:B------:R-:W-:Y:S01]  /*0510*/  IMAD.IADD R11, R18, 0x1, -R11 ;  /* 0x00000001120b7824 */ /* 0x000fe200078e0a0b */
[----:B------:R-:W-:Y:S02]  /*0520*/  LOP3.LUT R9, R15, R0, RZ, 0xfc, !PT ;  /* 0x000000000f097212 */ /* 0x000fe400078efcff */
[----:B------:R-:W-:Y:S01]  /*0530*/  LOP3.LUT R0, R15, 0x8, R0, 0xfe, !PT ;  /* 0x000000080f007812 */ /* 0x000fe200078efe00 */
[----:B------:R-:W-:Y:S01]  /*0540*/  IMAD R12, R10, 0x120, R11 ;  /* 0x000001200a0c7824 */ /* 0x000fe200078e020b */
[----:B------:R-:W-:-:S02]  /*0550*/  ISETP.LT.AND P1, PT, R9, 0x9, !P0 ;  /* 0x000000090900780c */ /* 0x000fc40004721270 */
[----:B------:R-:W-:Y:S01]  /*0560*/  ISETP.LT.AND P0, PT, R0, 0x9, !P0 ;  /* 0x000000090000780c */ /* 0x000fe20004701270 */
[----:B------:R-:W-:-:S04]  /*0570*/  IMAD R11, R9, 0x20, R12 ;  /* 0x00000020090b7824 */ /* 0x000fc800078e020c */
[----:B0-----:R-:W-:Y:S01]  /*0580*/  IMAD.WIDE R10, R11, 0x4, R2 ;  /* 0x000000040b0a7825 */ /* 0x001fe200078e0202 */
[----:B--2---:R-:W-:Y:S04]  /*0590*/  STS [R13+0x20], R14 ;  /* 0x0000200e0d007388 */ /* 0x004fe80000000800 */
[----:B---3--:R-:W-:Y:S04]  /*05a0*/  STS [R13+0x40], R20 ;  /* 0x000040140d007388 */ /* 0x008fe80000000800 */
[----:B----4-:R-:W-:Y:S04]  /*05b0*/  STS [R13+0x60], R21 ;  /* 0x000060150d007388 */ /* 0x010fe80000000800 */
[----:B-----5:R-:W-:Y:S04]  /*05c0*/  STS [R13+0x80], R22 ;  /* 0x000080160d007388 */ /* 0x020fe80000000800 */
[----:B------:R-:W-:Y:S04]  /*05d0*/  STS [R13+0xa0], R24 ;  /* 0x0000a0180d007388 */ /* 0x000fe80000000800 */
[----:B------:R-:W-:Y:S04]  /*05e0*/  STS [R13+0xc0], R23 ;  /* 0x0000c0170d007388 */ /* 0x000fe80000000800 */
[----:B------:R-:W-:Y:S04]  /*05f0*/  STS [R13], R25 ;  /* 0x000000190d007388 */ /* 0x000fe80000000800 */
[----:B------:R0:W-:Y:S01]  /*0600*/  STS [R13+0xe0], R26 ;  /* 0x0000e01a0d007388 */ /* 0x0001e20000000800 */
[----:B------:R-:W-:Y:S06]  /*0610*/  BAR.SYNC.DEFER_BLOCKING 0x0 ;  /* 0x0000000000007b1d */ /* 0x000fec0000010000 */
[----:B------:R-:W1:Y:S01]  /*0620*/  LDS.128 R4, [R4] ;  /* 0x0000000004047984 */ /* 0x000e620000000c00 */
[----:B0-----:R-:W-:-:S04]  /*0630*/  LOP3.LUT R13, R8, 0x200, RZ, 0xfc, !PT ;  /* 0x00000200080d7812 */ /* 0x001fc800078efcff */
[----:B------:R-:W-:-:S04]  /*0640*/  SHF.R.U32.HI R13, RZ, 0x2, R13 ;  /* 0x00000002ff0d7819 */ /* 0x000fc8000001160d */
[----:B------:R-:W-:-:S05]  /*0650*/  LOP3.LUT R13, R13, 0xf0, RZ, 0xc0, !PT ;  /* 0x000000f00d0d7812 */ /* 0x000fca00078ec0ff */
[----:B------:R-:W-:-:S04]  /*0660*/  VIADD R13, R13, UR4 ;  /* 0x000000040d0d7c36 */ /* 0x000fc80008000000 */
[----:B------:R-:W-:Y:S01]  /*0670*/  IMAD R13, R8, 0x4, R13 ;  /* 0x00000004080d7824 */ /* 0x000fe200078e020d */
[----:B-1----:R0:W-:Y:S02]  /*0680*/  @P1 STG.E.128 desc[UR6][R10.64], R4 ;  /* 0x000000040a001986 */ /* 0x0021e4000c101d06 */
[----:B0-----:R-:W-:Y:S05]  /*0690*/  @!P0 EXIT ;  /* 0x000000000000894d */ /* 0x001fea0003800000 */
[----:B0-----:R-:W0:Y:S01]  /*06a0*/  LDS.128 R8, [R13+0x800] ;  /* 0x000800000d087984 */ /* 0x001e220000000c00 */
[----:B------:R-:W-:-:S04]  /*06b0*/  IMAD R5, R0, 0x20, R12 ;  /* 0x0000002000057824 */ /* 0x000fc800078e020c */
[----:B------:R-:W-:-:S05]  /*06c0*/  IMAD.WIDE R2, R5, 0x4, R2 ;  /* 0x0000000405027825 */ /* 0x000fca00078e0202 */
[----:B0-----:R-:W-:Y:S01]  /*06d0*/  STG.E.128 desc[UR6][R2.64], R8 ;  /* 0x0000000802007986 */ /* 0x001fe2000c101d06 */
[----:B------:R-:W-:Y:S05]  /*06e0*/  EXIT ;  /* 0x000000000000794d */ /* 0x000fea0003800000 */
.L_x_0:
[----:B------:R-:W-:-:S00]  /*06f0*/  BRA `(.L_x_0) ;  /* 0xfffffffc00fc7947 */ /* 0x000fc0000383ffff */
[----:B------:R-:W-:-:S00]  /*0700*/  NOP ;  /* 0x0000000000007918 */ /* 0x000fc00000000000 */
[----:B------:R-:W-:-:S00]  /*0710*/  NOP ;  /* 0x0000000000007918 */ /* 0x000fc00000000000 */
[----:B------:R-:W-:-:S00]  /*0720*/  NOP ;  /* 0x0000000000007918 */ /* 0x000fc00000000000 */
[----:B------:R-:W-:-:S00]  /*0730*/  NOP ;  /* 0x0000000000007918 */ /* 0x000fc00000000000 */
[----:B------:R-:W-:-:S00]  /*0740*/  NOP ;  /* 0x0000000000007918 */ /* 0x000fc00000000000 */
[----:B------:R-:W-:-:S00]  /*0750*/  NOP ;  /* 0x0000000000007918 */ /* 0x000fc00000000000 */
[----:B------:R-:W-:-:S00]  /*0760*/  NOP ;  /* 0x0000000000007918 */ /* 0x000fc00000000000 */
[----:B------:R-:W-:-:S00]  /*0770*/  NOP ;  /* 0x0000000000007918 */ /* 0x000fc00000000000 */
.L_x_1:


//--------------------- .nv.shared.triton_poi_fused_8 --------------------------
	.section	.nv.shared.triton_poi_fused_8,"aw",@nobits
	.sectionflags	@""
	.align	16
	.zero		1024


//--------------------- .nv.constant0.triton_poi_fused_8 --------------------------
	.section	.nv.constant0.triton_poi_fused_8,"a",@progbits
	.sectionflags	@""
	.align	4
.nv.constant0.triton_poi_fused_8:
	.zero		552
